	.headerflags	@"EF_CUDA_TEXMODE_UNIFIED EF_CUDA_64BIT_ADDRESS EF_CUDA_ACCELERATORS EF_CUDA_SM90 EF_CUDA_VIRTUAL_SM(EF_CUDA_SM90)"
	.elftype	@"ET_EXEC"


//--------------------- .nv.info                  --------------------------
	.section	.nv.info,"",@"SHT_CUDA_INFO"
	.align	4


	//----- nvinfo : EIATTR_REGCOUNT
	.align		4
        /*0000*/ 	.byte	0x04, 0x2f
        /*0002*/ 	.short	(.L_3 - .L_2)
	.align		4
.L_2:
        /*0004*/ 	.word	index@(triton_poi_fused__native_batch_norm_legit_no_training_relu_24)
        /*0008*/ 	.word	0x00000010


	//----- nvinfo : EIATTR_MIN_STACK_SIZE
	.align		4
.L_3:
        /*000c*/ 	.byte	0x04, 0x12
        /*000e*/ 	.short	(.L_5 - .L_4)
	.align		4
.L_4:
        /*0010*/ 	.word	index@(triton_poi_fused__native_batch_norm_legit_no_training_relu_24)
        /*0014*/ 	.word	0x00000000


	//----- nvinfo : EIATTR_FRAME_SIZE
	.align		4
.L_5:
        /*0018*/ 	.byte	0x04, 0x11
        /*001a*/ 	.short	(.L_7 - .L_6)
	.align		4
.L_6:
        /*001c*/ 	.word	index@(triton_poi_fused__native_batch_norm_legit_no_training_relu_24)
        /*0020*/ 	.word	0x00000000


	//----- nvinfo : EIATTR_MIN_STACK_SIZE
	.align		4
.L_7:
        /*0024*/ 	.byte	0x04, 0x12
        /*0026*/ 	.short	(.L_9 - .L_8)
	.align		4
.L_8:
        /*0028*/ 	.word	index@(triton_poi_fused__native_batch_norm_legit_no_training_relu_24)
        /*002c*/ 	.word	0x00000000
.L_9:


//--------------------- .nv.info.triton_poi_fused__native_batch_norm_legit_no_training_relu_24 --------------------------
	.section	.nv.info.triton_poi_fused__native_batch_norm_legit_no_training_relu_24,"",@"SHT_CUDA_INFO"
	.sectionflags	@""
	.align	4


	//----- nvinfo : EIATTR_CUDA_API_VERSION
	.align		4
        /*0000*/ 	.byte	0x04, 0x37
        /*0002*/ 	.short	(.L_11 - .L_10)
.L_10:
        /*0004*/ 	.word	0x0000007c


	//----- nvinfo : EIATTR_KPARAM_INFO
	.align		4
.L_11:
        /*0008*/ 	.byte	0x04, 0x17
        /*000a*/ 	.short	(.L_13 - .L_12)
.L_12:
        /*000c*/ 	.word	0x00000000
        /*0010*/ 	.short	0x0006
        /*0012*/ 	.short	0x0030
        /*0014*/ 	.byte	0x00, 0xf0, 0x11, 0x00


	//----- nvinfo : EIATTR_KPARAM_INFO
	.align		4
.L_13:
        /*0018*/ 	.byte	0x04, 0x17
        /*001a*/ 	.short	(.L_15 - .L_14)
.L_14:
        /*001c*/ 	.word	0x00000000
        /*0020*/ 	.short	0x0005
        /*0022*/ 	.short	0x0028
        /*0024*/ 	.byte	0x00, 0xf4, 0x21, 0x00


	//----- nvinfo : EIATTR_KPARAM_INFO
	.align		4
.L_15:
        /*0028*/ 	.byte	0x04, 0x17
        /*002a*/ 	.short	(.L_17 - .L_16)
.L_16:
        /*002c*/ 	.word	0x00000000
        /*0030*/ 	.short	0x0004
        /*0032*/ 	.short	0x0020
        /*0034*/ 	.byte	0x00, 0xf4, 0x21, 0x00


	//----- nvinfo : EIATTR_KPARAM_INFO
	.align		4
.L_17:
        /*0038*/ 	.byte	0x04, 0x17
        /*003a*/ 	.short	(.L_19 - .L_18)
.L_18:
        /*003c*/ 	.word	0x00000000
        /*0040*/ 	.short	0x0003
        /*0042*/ 	.short	0x0018
        /*0044*/ 	.byte	0x00, 0xf4, 0x21, 0x00


	//----- nvinfo : EIATTR_KPARAM_INFO
	.align		4
.L_19:
        /*0048*/ 	.byte	0x04, 0x17
        /*004a*/ 	.short	(.L_21 - .L_20)
.L_20:
        /*004c*/ 	.word	0x00000000
        /*0050*/ 	.short	0x0002
        /*0052*/ 	.short	0x0010
        /*0054*/ 	.byte	0x00, 0xf4, 0x21, 0x00


	//----- nvinfo : EIATTR_KPARAM_INFO
	.align		4
.L_21:
        /*0058*/ 	.byte	0x04, 0x17
        /*005a*/ 	.short	(.L_23 - .L_22)
.L_22:
        /*005c*/ 	.word	0x00000000
        /*0060*/ 	.short	0x0001
        /*0062*/ 	.short	0x0008
        /*0064*/ 	.byte	0x00, 0xf4, 0x21, 0x00


	//----- nvinfo : EIATTR_KPARAM_INFO
	.align		4
.L_23:
        /*0068*/ 	.byte	0x04, 0x17
        /*006a*/ 	.short	(.L_25 - .L_24)
.L_24:
        /*006c*/ 	.word	0x00000000
        /*0070*/ 	.short	0x0000
        /*0072*/ 	.short	0x0000
        /*0074*/ 	.byte	0x00, 0xf4, 0x21, 0x00


	//----- nvinfo : EIATTR_SPARSE_MMA_MASK
	.align		4
.L_25:
        /*0078*/ 	.byte	0x03, 0x50
        /*007a*/ 	.short	0x0000


	//----- nvinfo : EIATTR_MAXREG_COUNT
	.align		4
        /*007c*/ 	.byte	0x03, 0x1b
        /*007e*/ 	.short	0x00ff


	//----- nvinfo : EIATTR_EXIT_INSTR_OFFSETS
	.align		4
        /*0080*/ 	.byte	0x04, 0x1c
        /*0082*/ 	.short	(.L_27 - .L_26)


	//   ....[0]....
.L_26:
        /*0084*/ 	.word	0x000002d0


	//----- nvinfo : EIATTR_REQNTID
	.align		4
.L_27:
        /*0088*/ 	.byte	0x04, 0x10
        /*008a*/ 	.short	(.L_29 - .L_28)
.L_28:
        /*008c*/ 	.word	0x00000080
        /*0090*/ 	.word	0x00000001
        /*0094*/ 	.word	0x00000001


	//----- nvinfo : EIATTR_CBANK_PARAM_SIZE
	.align		4
.L_29:
        /*0098*/ 	.byte	0x03, 0x19
        /*009a*/ 	.short	0x0034


	//----- nvinfo : EIATTR_PARAM_CBANK
	.align		4
        /*009c*/ 	.byte	0x04, 0x0a
        /*009e*/ 	.short	(.L_31 - .L_30)
	.align		4
.L_30:
        /*00a0*/ 	.word	index@(.nv.constant0.triton_poi_fused__native_batch_norm_legit_no_training_relu_24)
        /*00a4*/ 	.short	0x0210
        /*00a6*/ 	.short	0x0034


	//----- nvinfo : EIATTR_SW_WAR
	.align		4
.L_31:
        /*00a8*/ 	.byte	0x04, 0x36
        /*00aa*/ 	.short	(.L_33 - .L_32)
.L_32:
        /*00ac*/ 	.word	0x00000008
.L_33:


//--------------------- .nv.callgraph             --------------------------
	.section	.nv.callgraph,"",@"SHT_CUDA_CALLGRAPH"
	.align	4
	.sectionentsize	8
	.align		4
        /*0000*/ 	.word	0x00000000
	.align		4
        /*0004*/ 	.word	0xffffffff
	.align		4
        /*0008*/ 	.word	0x00000000
	.align		4
        /*000c*/ 	.word	0xfffffffe
	.align		4
        /*0010*/ 	.word	0x00000000
	.align		4
        /*0014*/ 	.word	0xfffffffd
	.align		4
        /*0018*/ 	.word	0x00000000
	.align		4
        /*001c*/ 	.word	0xfffffffc


//--------------------- .nv.constant4             --------------------------
	.section	.nv.constant4,"a",@progbits
	.align	8
	.align		8
.nv.constant4:
        /*0000*/ 	.dword	_$_str
	.align		8
        /*0008*/ 	.dword	_$_str_$_2


//--------------------- .text.triton_poi_fused__native_batch_norm_legit_no_training_relu_24 --------------------------
	.section	.text.triton_poi_fused__native_batch_norm_legit_no_training_relu_24,"ax",@progbits
	.align	128
        .global         triton_poi_fused__native_batch_norm_legit_no_training_relu_24
        .type           triton_poi_fused__native_batch_norm_legit_no_training_relu_24,@function
        .size           triton_poi_fused__native_batch_norm_legit_no_training_relu_24,(.L_x_1 - triton_poi_fused__native_batch_norm_legit_no_training_relu_24)
        .other          triton_poi_fused__native_batch_norm_legit_no_training_relu_24,@"STO_CUDA_ENTRY STV_DEFAULT"
triton_poi_fused__native_batch_norm_legit_no_training_relu_24:
.text.triton_poi_fused__native_batch_norm_legit_no_training_relu_24:
[----:B------:R-:W-:Y:S01]  /*0000*/  LDC R1, c[0x0][0x28] ;  /* 0x00000a00ff017b82 */ /* 0x000fe20000000800 */
[----:B------:R-:W1:Y:S07]  /*0010*/  S2R R0, SR_TID.X ;  /* 0x0000000000007919 */ /* 0x000e6e0000002100 */
[----:B------:R-:W2:Y:S01]  /*0020*/  LDC.64 R6, c[0x0][0x220] ;  /* 0x00008800ff067b82 */ /* 0x000ea20000000a00 */
[----:B------:R-:W-:Y:S01]  /*0030*/  ULDC.64 UR4, c[0x0][0x208] ;  /* 0x0000820000047ab9 */ /* 0x000fe20000000a00 */
[----:B------:R-:W3:Y:S06]  /*0040*/  S2R R3, SR_CTAID.X ;  /* 0x0000000000037919 */ /* 0x000eec0000002500 */
[----:B------:R-:W4:Y:S08]  /*0050*/  LDC.64 R4, c[0x0][0x218] ;  /* 0x00008600ff047b82 */ /* 0x000f300000000a00 */
[----:B------:R-:W5:Y:S08]  /*0060*/  LDC.64 R8, c[0x0][0x228] ;  /* 0x00008a00ff087b82 */ /* 0x000f700000000a00 */
[----:B------:R-:W5:Y:S01]  /*0070*/  LDC.64 R10, c[0x0][0x230] ;  /* 0x00008c00ff0a7b82 */ /* 0x000f620000000a00 */
[----:B-1----:R-:W-:-:S02]  /*0080*/  LOP3.LUT R0, R0, 0x7f, RZ, 0xc0, !PT ;  /* 0x0000007f00007812 */ /* 0x002fc400078ec0ff */
[----:B---3--:R-:W-:Y:S02]  /*0090*/  SHF.R.S32.HI R2, RZ, 0x18, R3 ;  /* 0x00000018ff027819 */ /* 0x008fe40000011403 */
[----:B------:R-:W-:Y:S02]  /*00a0*/  LEA R0, R3, R0, 0x7 ;  /* 0x0000000003007211 */ /* 0x000fe400078e38ff */
[----:B------:R-:W-:-:S04]  /*00b0*/  SGXT R3, R2, 0x1 ;  /* 0x000000010203781a */ /* 0x000fc80000000200 */
[----:B------:R-:W-:-:S04]  /*00c0*/  LEA.HI R3, R3, R0, RZ, 0x9 ;  /* 0x0000000003037211 */ /* 0x000fc800078f48ff */
[----:B------:R-:W-:-:S04]  /*00d0*/  LOP3.LUT R3, R3, 0xfffffe00, RZ, 0xc0, !PT ;  /* 0xfffffe0003037812 */ /* 0x000fc800078ec0ff */
[----:B------:R-:W-:Y:S02]  /*00e0*/  IADD3 R13, R0, -R3, RZ ;  /* 0x80000003000d7210 */ /* 0x000fe40007ffe0ff */
[----:B------:R-:W1:Y:S03]  /*00f0*/  LDC.64 R2, c[0x0][0x210] ;  /* 0x00008400ff027b82 */ /* 0x000e660000000a00 */
[----:B--2---:R-:W-:-:S06]  /*0100*/  IMAD.WIDE R6, R13, 0x4, R6 ;  /* 0x000000040d067825 */ /* 0x004fcc00078e0206 */
[----:B------:R-:W2:Y:S01]  /*0110*/  LDG.E.EL R6, desc[UR4][R6.64] ;  /* 0x0000000406067981 */ /* 0x000ea2000c2e1900 */
[----:B----4-:R-:W-:-:S04]  /*0120*/  IMAD.WIDE R4, R13, 0x4, R4 ;  /* 0x000000040d047825 */ /* 0x010fc800078e0204 */
[C---:B-----5:R-:W-:Y:S02]  /*0130*/  IMAD.WIDE R8, R13.reuse, 0x4, R8 ;  /* 0x000000040d087825 */ /* 0x060fe400078e0208 */
[----:B------:R3:W4:Y:S02]  /*0140*/  LDG.E.EL R5, desc[UR4][R4.64] ;  /* 0x0000000404057981 */ /* 0x000724000c2e1900 */
[----:B0-----:R-:W-:Y:S02]  /*0150*/  IMAD.WIDE R10, R13, 0x4, R10 ;  /* 0x000000040d0a7825 */ /* 0x001fe400078e020a */
[----:B------:R-:W5:Y:S02]  /*0160*/  LDG.E.EL R8, desc[UR4][R8.64] ;  /* 0x0000000408087981 */ /* 0x000f64000c2e1900 */
[C---:B-1----:R-:W-:Y:S02]  /*0170*/  IMAD.WIDE R2, R0.reuse, 0x4, R2 ;  /* 0x0000000400027825 */ /* 0x042fe400078e0202 */
[----:B------:R-:W5:Y:S04]  /*0180*/  LDG.E.EL R11, desc[UR4][R10.64] ;  /* 0x000000040a0b7981 */ /* 0x000f68000c2e1900 */
[----:B------:R0:W4:Y:S01]  /*0190*/  LDG.E R12, desc[UR4][R2.64] ;  /* 0x00000004020c7981 */ /* 0x000122000c1e1900 */
[----:B---3--:R-:W-:Y:S01]  /*01a0*/  HFMA2.MMA R4, -RZ, RZ, 1.625, 0 ;  /* 0x3e800000ff047435 */ /* 0x008fe200000001ff */
[----:B0-----:R-:W0:Y:S02]  /*01b0*/  LDC.64 R2, c[0x0][0x238] ;  /* 0x00008e00ff027b82 */ /* 0x001e240000000a00 */
[----:B0-----:R-:W-:-:S04]  /*01c0*/  IMAD.WIDE R2, R0, 0x4, R2 ;  /* 0x0000000400027825 */ /* 0x001fc800078e0202 */
[----:B--2---:R-:W-:-:S04]  /*01d0*/  FADD R6, R6, 9.9999997473787516356e-06 ;  /* 0x3727c5ac06067421 */ /* 0x004fc80000000000 */
[----:B------:R-:W0:Y:S02]  /*01e0*/  MUFU.SQRT R7, R6 ;  /* 0x0000000600077308 */ /* 0x000e240000002000 */
[C---:B0-----:R-:W-:Y:S02]  /*01f0*/  FSETP.GT.AND P0, PT, R7.reuse, 8.50705917302346158658e+37, PT ;  /* 0x7e8000000700780b */ /* 0x041fe40003f04000 */
[----:B------:R-:W-:-:S11]  /*0200*/  FSETP.GEU.AND P1, PT, R7, 1.175494350822287508e-38, PT ;  /* 0x008000000700780b */ /* 0x000fd60003f2e000 */
[----:B------:R-:W-:-:S04]  /*0210*/  @P0 FMUL R7, R7, 0.25 ;  /* 0x3e80000007070820 */ /* 0x000fc80000400000 */
[----:B------:R-:W-:-:S06]  /*0220*/  @!P1 FMUL R7, R7, 16777216 ;  /* 0x4b80000007079820 */ /* 0x000fcc0000400000 */
[----:B------:R-:W0:Y:S01]  /*0230*/  MUFU.RCP R7, R7 ;  /* 0x0000000700077308 */ /* 0x000e220000001000 */
[----:B------:R-:W-:Y:S01]  /*0240*/  FSEL R4, R4, 1, P0 ;  /* 0x3f80000004047808 */ /* 0x000fe20000000000 */
[----:B----4-:R-:W-:-:S04]  /*0250*/  FADD R5, R12, -R5 ;  /* 0x800000050c057221 */ /* 0x010fc80000000000 */
[----:B------:R-:W-:-:S04]  /*0260*/  @!P1 FMUL R4, R4, 16777216 ;  /* 0x4b80000004049820 */ /* 0x000fc80000400000 */
[----:B0-----:R-:W-:-:S04]  /*0270*/  FMUL R4, R7, R4 ;  /* 0x0000000407047220 */ /* 0x001fc80000400000 */
[----:B------:R-:W-:-:S04]  /*0280*/  FMUL R4, R5, R4 ;  /* 0x0000000405047220 */ /* 0x000fc80000400000 */
[----:B-----5:R-:W-:-:S05]  /*0290*/  FFMA R4, R8, R4, R11 ;  /* 0x0000000408047223 */ /* 0x020fca000000000b */
[----:B------:R-:W-:-:S04]  /*02a0*/  FSETP.GEU.AND P0, PT, R4, RZ, PT ;  /* 0x000000ff0400720b */ /* 0x000fc80003f0e000 */
[----:B------:R-:W-:-:S05]  /*02b0*/  FSEL R5, R4, RZ, P0 ;  /* 0x000000ff04057208 */ /* 0x000fca0000000000 */
[----:B------:R-:W-:Y:S01]  /*02c0*/  STG.E desc[UR4][R2.64], R5 ;  /* 0x0000000502007986 */ /* 0x000fe2000c101904 */
[----:B------:R-:W-:Y:S05]  /*02d0*/  EXIT ;  /* 0x000000000000794d */ /* 0x000fea0003800000 */
.L_x_0:
[----:B------:R-:W-:-:S00]  /*02e0*/  BRA `(.L_x_0) ;  /* 0xfffffffc00fc7947 */ /* 0x000fc0000383ffff */
[----:B------:R-:W-:-:S00]  /*02f0*/  NOP ;  /* 0x0000000000007918 */ /* 0x000fc00000000000 */
        /* <DEDUP_REMOVED lines=8> */
.L_x_1:


//--------------------- .nv.global.init           --------------------------
	.section	.nv.global.init,"aw",@progbits
.nv.global.init:
	.type		_$_str,@object
	.size		_$_str,(_$_str_$_2 - _$_str)
_$_str:
        /*0000*/ 	.byte	0x5f, 0x5f, 0x43, 0x55, 0x44, 0x41, 0x5f, 0x46, 0x54, 0x5a, 0x00
	.type		_$_str_$_2,@object
	.size		_$_str_$_2,(.L_1 - _$_str_$_2)
_$_str_$_2:
        /*000b*/ 	.byte	0x5f, 0x5f, 0x43, 0x55, 0x44, 0x41, 0x5f, 0x50, 0x52, 0x45, 0x43, 0x5f, 0x53, 0x51, 0x52, 0x54
        /*001b*/ 	.byte	0x00
.L_1:


//--------------------- .nv.constant0.triton_poi_fused__native_batch_norm_legit_no_training_relu_24 --------------------------
	.section	.nv.constant0.triton_poi_fused__native_batch_norm_legit_no_training_relu_24,"a",@progbits
	.sectionflags	@""
	.align	4
.nv.constant0.triton_poi_fused__native_batch_norm_legit_no_training_relu_24:
	.zero		580
